//
// Generated by NVIDIA NVVM Compiler
//
// Compiler Build ID: CL-36424714
// Cuda compilation tools, release 13.0, V13.0.88
// Based on NVVM 20.0.0
//

.version 9.0
.target sm_100
.address_size 64

	// .globl	_Z5saxpyjfPfS_

.visible .entry _Z5saxpyjfPfS_(
	.param .u32 _Z5saxpyjfPfS__param_0,
	.param .f32 _Z5saxpyjfPfS__param_1,
	.param .u64 .ptr .align 1 _Z5saxpyjfPfS__param_2,
	.param .u64 .ptr .align 1 _Z5saxpyjfPfS__param_3
)
{
	.reg .b32 	%r<9>;
	.reg .b32 	%f<4>;
	.reg .b64 	%rd<9>;

	ld.param.u32 	%r1, [_Z5saxpyjfPfS__param_0];
	ld.param.f32 	%f1, [_Z5saxpyjfPfS__param_1];
	ld.param.u64 	%rd1, [_Z5saxpyjfPfS__param_2];
	ld.param.u64 	%rd2, [_Z5saxpyjfPfS__param_3];
	cvta.to.global.u64 	%rd3, %rd2;
	mov.u32 	%r2, %ctaid.x;
	mov.u32 	%r3, %ntid.x;
	mov.u32 	%r4, %tid.x;
	mad.lo.s32 	%r5, %r2, %r3, %r4;
	mov.b32 	%r6, 0;
	st.global.u32 	[%rd3], %r6;
	cvta.to.global.u64 	%rd4, %rd1;
	mul.wide.s32 	%rd5, %r5, 4;
	add.s64 	%rd6, %rd4, %rd5;
	ld.global.f32 	%f2, [%rd6];
	mul.f32 	%f3, %f1, %f2;
	add.s32 	%r7, %r1, %r5;
	add.s32 	%r8, %r7, 1;
	mul.wide.u32 	%rd7, %r8, 4;
	add.s64 	%rd8, %rd3, %rd7;
	st.global.f32 	[%rd8], %f3;
	ret;

}


// ===== COMPILED SASS (sm_100) =====

	.target	sm_100

	.elftype	@"ET_EXEC"


//--------------------- .note.nv.tkinfo           --------------------------
	.section	.note.nv.tkinfo,"",@"SHT_NOTE"
	.sectionflags	@"SHF_NOTE_NV_TKINFO"
	.tkinfo
        /*0018*/ 	.word	0x00000002
        /*0030*/ 	.string	""
        /*0030*/ 	.string	"ptxas"
        /*0030*/ 	.string	"Cuda compilation tools, release 13.0, V13.0.88"
        /*0030*/ 	.string	"Build cuda_13.0.r13.0/compiler.36424714_0"
        /*0030*/ 	.string	"-arch sm_100 -m 64 "



//--------------------- .note.nv.cuinfo           --------------------------
	.section	.note.nv.cuinfo,"",@"SHT_NOTE"
	.sectionflags	@"SHF_NOTE_NV_CUINFO"
        /*0018*/ 	.short	0x0002
        /*001a*/ 	.short	0x0064
        /*001c*/ 	.short	0x0082
	.zero		2


//--------------------- .nv.info                  --------------------------
	.section	.nv.info,"",@"SHT_CUDA_INFO"
	.align	4


	//----- nvinfo : EIATTR_REGCOUNT
	.align		4
        /*0000*/ 	.byte	0x04, 0x2f
        /*0002*/ 	.short	(.L_1 - .L_0)
	.align		4
.L_0:
        /*0004*/ 	.word	index@(_Z5saxpyjfPfS_)
        /*0008*/ 	.word	0x0000000c


	//----- nvinfo : EIATTR_FRAME_SIZE
	.align		4
.L_1:
        /*000c*/ 	.byte	0x04, 0x11
        /*000e*/ 	.short	(.L_3 - .L_2)
	.align		4
.L_2:
        /*0010*/ 	.word	index@(_Z5saxpyjfPfS_)
        /*0014*/ 	.word	0x00000000


	//----- nvinfo : EIATTR_MIN_STACK_SIZE
	.align		4
.L_3:
        /*0018*/ 	.byte	0x04, 0x12
        /*001a*/ 	.short	(.L_5 - .L_4)
	.align		4
.L_4:
        /*001c*/ 	.word	index@(_Z5saxpyjfPfS_)
        /*0020*/ 	.word	0x00000000
.L_5:


//--------------------- .nv.compat                --------------------------
	.section	.nv.compat,"",@"SHT_CUDA_COMPAT_INFO"
	.align	4
        /*0000*/ 	.byte	0x02, 0x09, 0x00, 0x00, 0x02, 0x02, 0x01, 0x00, 0x02, 0x05, 0x05, 0x00, 0x03, 0x07, 0x01, 0x01
        /*0010*/ 	.byte	0x02, 0x03, 0x00, 0x00, 0x02, 0x06, 0x01, 0x00, 0x04, 0x0b, 0x08, 0x00, 0x09, 0x00, 0x00, 0x00
        /*0020*/ 	.byte	0x00, 0x00, 0x00, 0x00


//--------------------- .nv.info._Z5saxpyjfPfS_   --------------------------
	.section	.nv.info._Z5saxpyjfPfS_,"",@"SHT_CUDA_INFO"
	.sectionflags	@""
	.align	4


	//----- nvinfo : EIATTR_CUDA_API_VERSION
	.align		4
        /*0000*/ 	.byte	0x04, 0x37
        /*0002*/ 	.short	(.L_7 - .L_6)
.L_6:
        /*0004*/ 	.word	0x00000082


	//----- nvinfo : EIATTR_KPARAM_INFO
	.align		4
.L_7:
        /*0008*/ 	.byte	0x04, 0x17
        /*000a*/ 	.short	(.L_9 - .L_8)
.L_8:
        /*000c*/ 	.word	0x00000000
        /*0010*/ 	.short	0x0003
        /*0012*/ 	.short	0x0010
        /*0014*/ 	.byte	0x00, 0xf5, 0x21, 0x00


	//----- nvinfo : EIATTR_KPARAM_INFO
	.align		4
.L_9:
        /*0018*/ 	.byte	0x04, 0x17
        /*001a*/ 	.short	(.L_11 - .L_10)
.L_10:
        /*001c*/ 	.word	0x00000000
        /*0020*/ 	.short	0x0002
        /*0022*/ 	.short	0x0008
        /*0024*/ 	.byte	0x00, 0xf5, 0x21, 0x00


	//----- nvinfo : EIATTR_KPARAM_INFO
	.align		4
.L_11:
        /*0028*/ 	.byte	0x04, 0x17
        /*002a*/ 	.short	(.L_13 - .L_12)
.L_12:
        /*002c*/ 	.word	0x00000000
        /*0030*/ 	.short	0x0001
        /*0032*/ 	.short	0x0004
        /*0034*/ 	.byte	0x00, 0xf0, 0x11, 0x00


	//----- nvinfo : EIATTR_KPARAM_INFO
	.align		4
.L_13:
        /*0038*/ 	.byte	0x04, 0x17
        /*003a*/ 	.short	(.L_15 - .L_14)
.L_14:
        /*003c*/ 	.word	0x00000000
        /*0040*/ 	.short	0x0000
        /*0042*/ 	.short	0x0000
        /*0044*/ 	.byte	0x00, 0xf0, 0x11, 0x00


	//----- nvinfo : EIATTR_SPARSE_MMA_MASK
	.align		4
.L_15:
        /*0048*/ 	.byte	0x03, 0x50
        /*004a*/ 	.short	0x0000


	//----- nvinfo : EIATTR_MAXREG_COUNT
	.align		4
        /*004c*/ 	.byte	0x03, 0x1b
        /*004e*/ 	.short	0x00ff


	//----- nvinfo : EIATTR_MERCURY_ISA_VERSION
	.align		4
        /*0050*/ 	.byte	0x03, 0x5f
        /*0052*/ 	.short	0x0101


	//----- nvinfo : EIATTR_VRC_CTA_INIT_COUNT
	.align		4
        /*0054*/ 	.byte	0x02, 0x4a
	.zero		1
	.zero		1


	//----- nvinfo : EIATTR_EXIT_INSTR_OFFSETS
	.align		4
        /*0058*/ 	.byte	0x04, 0x1c
        /*005a*/ 	.short	(.L_17 - .L_16)


	//   ....[0]....
.L_16:
        /*005c*/ 	.word	0x00000110


	//----- nvinfo : EIATTR_CBANK_PARAM_SIZE
	.align		4
.L_17:
        /*0060*/ 	.byte	0x03, 0x19
        /*0062*/ 	.short	0x0018


	//----- nvinfo : EIATTR_PARAM_CBANK
	.align		4
        /*0064*/ 	.byte	0x04, 0x0a
        /*0066*/ 	.short	(.L_19 - .L_18)
	.align		4
.L_18:
        /*0068*/ 	.word	index@(.nv.constant0._Z5saxpyjfPfS_)
        /*006c*/ 	.short	0x0380
        /*006e*/ 	.short	0x0018


	//----- nvinfo : EIATTR_SW_WAR
	.align		4
.L_19:
        /*0070*/ 	.byte	0x04, 0x36
        /*0072*/ 	.short	(.L_21 - .L_20)
.L_20:
        /*0074*/ 	.word	0x00000008
.L_21:


//--------------------- .nv.callgraph             --------------------------
	.section	.nv.callgraph,"",@"SHT_CUDA_CALLGRAPH"
	.align	4
	.sectionentsize	8
	.align		4
        /*0000*/ 	.word	0x00000000
	.align		4
        /*0004*/ 	.word	0xffffffff
	.align		4
        /*0008*/ 	.word	0x00000000
	.align		4
        /*000c*/ 	.word	0xfffffffe
	.align		4
        /*0010*/ 	.word	0x00000000
	.align		4
        /*0014*/ 	.word	0xfffffffd
	.align		4
        /*0018*/ 	.word	0x00000000
	.align		4
        /*001c*/ 	.word	0xfffffffc


//--------------------- .text._Z5saxpyjfPfS_      --------------------------
	.section	.text._Z5saxpyjfPfS_,"ax",@progbits
	.align	128
        .global         _Z5saxpyjfPfS_
        .type           _Z5saxpyjfPfS_,@function
        .size           _Z5saxpyjfPfS_,(.L_x_1 - _Z5saxpyjfPfS_)
        .other          _Z5saxpyjfPfS_,@"STO_CUDA_ENTRY STV_DEFAULT"
_Z5saxpyjfPfS_:
.text._Z5saxpyjfPfS_:
[----:B------:R-:W-:Y:S01]  /*0000*/  LDC R1, c[0x0][0x37c] ;  /* 0x0000df00ff017b82 */ /* 0x000fe20000000800 */
[----:B------:R-:W0:Y:S07]  /*0010*/  S2R R0, SR_TID.X ;  /* 0x0000000000007919 */ /* 0x000e2e0000002100 */
[----:B------:R-:W0:Y:S01]  /*0020*/  S2UR UR6, SR_CTAID.X ;  /* 0x00000000000679c3 */ /* 0x000e220000002500 */
[----:B------:R-:W1:Y:S07]  /*0030*/  LDCU.64 UR4, c[0x0][0x358] ;  /* 0x00006b00ff0477ac */ /* 0x000e6e0008000a00 */
[----:B------:R-:W0:Y:S08]  /*0040*/  LDC R9, c[0x0][0x360] ;  /* 0x0000d800ff097b82 */ /* 0x000e300000000800 */
[----:B------:R-:W2:Y:S08]  /*0050*/  LDC.64 R4, c[0x0][0x388] ;  /* 0x0000e200ff047b82 */ /* 0x000eb00000000a00 */
[----:B------:R-:W1:Y:S01]  /*0060*/  LDC.64 R2, c[0x0][0x390] ;  /* 0x0000e400ff027b82 */ /* 0x000e620000000a00 */
[----:B0-----:R-:W-:-:S07]  /*0070*/  IMAD R9, R9, UR6, R0 ;  /* 0x0000000609097c24 */ /* 0x001fce000f8e0200 */
[----:B------:R-:W0:Y:S01]  /*0080*/  LDC.64 R6, c[0x0][0x390] ;  /* 0x0000e400ff067b82 */ /* 0x000e220000000a00 */
[----:B------:R-:W3:Y:S01]  /*0090*/  LDCU.64 UR6, c[0x0][0x380] ;  /* 0x00007000ff0677ac */ /* 0x000ee20008000a00 */
[C---:B--2---:R-:W-:Y:S01]  /*00a0*/  IMAD.WIDE R4, R9.reuse, 0x4, R4 ;  /* 0x0000000409047825 */ /* 0x044fe200078e0204 */
[----:B-1----:R-:W-:Y:S05]  /*00b0*/  STG.E desc[UR4][R2.64], RZ ;  /* 0x000000ff02007986 */ /* 0x002fea000c101904 */
[----:B------:R-:W2:Y:S01]  /*00c0*/  LDG.E R4, desc[UR4][R4.64] ;  /* 0x0000000404047981 */ /* 0x000ea2000c1e1900 */
[----:B---3--:R-:W-:-:S05]  /*00d0*/  IADD3.X R9, PT, PT, R9, UR6, RZ, PT, !PT ;  /* 0x0000000609097c10 */ /* 0x008fca000bffe4ff */
[----:B0-----:R-:W-:-:S04]  /*00e0*/  IMAD.WIDE.U32 R6, R9, 0x4, R6 ;  /* 0x0000000409067825 */ /* 0x001fc800078e0006 */
[----:B--2---:R-:W-:-:S05]  /*00f0*/  FMUL R9, R4, UR7 ;  /* 0x0000000704097c20 */ /* 0x004fca0008400000 */
[----:B------:R-:W-:Y:S01]  /*0100*/  STG.E desc[UR4][R6.64], R9 ;  /* 0x0000000906007986 */ /* 0x000fe2000c101904 */
[----:B------:R-:W-:Y:S05]  /*0110*/  EXIT ;  /* 0x000000000000794d */ /* 0x000fea0003800000 */
.L_x_0:
[----:B------:R-:W-:-:S00]  /*0120*/  BRA `(.L_x_0) ;  /* 0xfffffffc00fc7947 */ /* 0x000fc0000383ffff */
[----:B------:R-:W-:-:S00]  /*0130*/  NOP ;  /* 0x0000000000007918 */ /* 0x000fc00000000000 */
        /* <DEDUP_REMOVED lines=12> */
.L_x_1:


//--------------------- .nv.shared.reserved.0     --------------------------
	.section	.nv.shared.reserved.0,"aw",@nobits
	.weak		__nv_reservedSMEM_offset_0_alias
	.size		__nv_reservedSMEM_offset_0_alias, 0, 64
	.other		__nv_reservedSMEM_offset_0_alias,@"STO_CUDA_RESERVED_SHARED STV_DEFAULT"
__nv_reservedSMEM_offset_0_alias:
	.zero		0
	.zero		64


//--------------------- .nv.constant0._Z5saxpyjfPfS_ --------------------------
	.section	.nv.constant0._Z5saxpyjfPfS_,"a",@progbits
	.sectionflags	@""
	.align	4
.nv.constant0._Z5saxpyjfPfS_:
	.zero		920


//--------------------- SYMBOLS --------------------------

	.type		.nv.reservedSmem.offset0,@object
	.size		.nv.reservedSmem.offset0,0x4
